//
// Generated by NVIDIA NVVM Compiler
//
// Compiler Build ID: CL-36424714
// Cuda compilation tools, release 13.0, V13.0.88
// Based on NVVM 20.0.0
//

.version 9.0
.target sm_100
.address_size 64

	// .globl	_Z10cuda_rot13Pci

.visible .entry _Z10cuda_rot13Pci(
	.param .u64 .ptr .align 1 _Z10cuda_rot13Pci_param_0,
	.param .u32 _Z10cuda_rot13Pci_param_1
)
{
	.reg .pred 	%p<9>;
	.reg .b16 	%rs<16>;
	.reg .b32 	%r<7>;
	.reg .b64 	%rd<5>;

	ld.param.u64 	%rd2, [_Z10cuda_rot13Pci_param_0];
	ld.param.u32 	%r3, [_Z10cuda_rot13Pci_param_1];
	mov.u32 	%r4, %ntid.x;
	mov.u32 	%r5, %ctaid.x;
	mov.u32 	%r6, %tid.x;
	mad.lo.s32 	%r1, %r4, %r5, %r6;
	setp.ge.s32 	%p1, %r1, %r3;
	@%p1 bra 	$L__BB0_5;
	cvta.to.global.u64 	%rd3, %rd2;
	cvt.s64.s32 	%rd4, %r1;
	add.s64 	%rd1, %rd3, %rd4;
	ld.global.u8 	%rs3, [%rd1];
	cvt.s16.s8 	%rs4, %rs3;
	setp.lt.s16 	%p2, %rs4, 65;
	@%p2 bra 	$L__BB0_5;
	add.s16 	%rs6, %rs3, -91;
	and.b16  	%rs7, %rs6, 255;
	setp.lt.u16 	%p3, %rs7, 6;
	setp.gt.u16 	%p4, %rs3, 122;
	or.pred  	%p5, %p3, %p4;
	@%p5 bra 	$L__BB0_5;
	setp.gt.u16 	%p6, %rs3, 96;
	selp.b32 	%r2, 97, 65, %p6;
	add.s16 	%rs9, %rs3, 13;
	and.b16  	%rs10, %rs9, 255;
	cvt.u16.u32 	%rs11, %r2;
	or.b16  	%rs12, %rs11, 26;
	setp.gt.u16 	%p7, %rs12, %rs10;
	selp.b16 	%rs13, 0, %rs12, %p7;
	sub.s16 	%rs2, %rs10, %rs13;
	st.global.u8 	[%rd1], %rs2;
	setp.gt.u16 	%p8, %rs2, 25;
	@%p8 bra 	$L__BB0_5;
	add.s16 	%rs15, %rs2, %rs11;
	st.global.u8 	[%rd1], %rs15;
$L__BB0_5:
	ret;

}


// ===== COMPILED SASS (sm_100) =====

	.target	sm_100

	.elftype	@"ET_EXEC"


//--------------------- .note.nv.tkinfo           --------------------------
	.section	.note.nv.tkinfo,"",@"SHT_NOTE"
	.sectionflags	@"SHF_NOTE_NV_TKINFO"
	.tkinfo
        /*0018*/ 	.word	0x00000002
        /*0030*/ 	.string	""
        /*0030*/ 	.string	"ptxas"
        /*0030*/ 	.string	"Cuda compilation tools, release 13.0, V13.0.88"
        /*0030*/ 	.string	"Build cuda_13.0.r13.0/compiler.36424714_0"
        /*0030*/ 	.string	"-arch sm_100 -m 64 "



//--------------------- .note.nv.cuinfo           --------------------------
	.section	.note.nv.cuinfo,"",@"SHT_NOTE"
	.sectionflags	@"SHF_NOTE_NV_CUINFO"
        /*0018*/ 	.short	0x0002
        /*001a*/ 	.short	0x0064
        /*001c*/ 	.short	0x0082
	.zero		2


//--------------------- .nv.info                  --------------------------
	.section	.nv.info,"",@"SHT_CUDA_INFO"
	.align	4


	//----- nvinfo : EIATTR_REGCOUNT
	.align		4
        /*0000*/ 	.byte	0x04, 0x2f
        /*0002*/ 	.short	(.L_1 - .L_0)
	.align		4
.L_0:
        /*0004*/ 	.word	index@(_Z10cuda_rot13Pci)
        /*0008*/ 	.word	0x00000008


	//----- nvinfo : EIATTR_FRAME_SIZE
	.align		4
.L_1:
        /*000c*/ 	.byte	0x04, 0x11
        /*000e*/ 	.short	(.L_3 - .L_2)
	.align		4
.L_2:
        /*0010*/ 	.word	index@(_Z10cuda_rot13Pci)
        /*0014*/ 	.word	0x00000000


	//----- nvinfo : EIATTR_MIN_STACK_SIZE
	.align		4
.L_3:
        /*0018*/ 	.byte	0x04, 0x12
        /*001a*/ 	.short	(.L_5 - .L_4)
	.align		4
.L_4:
        /*001c*/ 	.word	index@(_Z10cuda_rot13Pci)
        /*0020*/ 	.word	0x00000000
.L_5:


//--------------------- .nv.compat                --------------------------
	.section	.nv.compat,"",@"SHT_CUDA_COMPAT_INFO"
	.align	4
        /*0000*/ 	.byte	0x02, 0x09, 0x00, 0x00, 0x02, 0x02, 0x01, 0x00, 0x02, 0x05, 0x05, 0x00, 0x03, 0x07, 0x01, 0x01
        /*0010*/ 	.byte	0x02, 0x03, 0x00, 0x00, 0x02, 0x06, 0x01, 0x00, 0x04, 0x0b, 0x08, 0x00, 0x09, 0x00, 0x00, 0x00
        /*0020*/ 	.byte	0x00, 0x00, 0x00, 0x00


//--------------------- .nv.info._Z10cuda_rot13Pci --------------------------
	.section	.nv.info._Z10cuda_rot13Pci,"",@"SHT_CUDA_INFO"
	.sectionflags	@""
	.align	4


	//----- nvinfo : EIATTR_CUDA_API_VERSION
	.align		4
        /*0000*/ 	.byte	0x04, 0x37
        /*0002*/ 	.short	(.L_7 - .L_6)
.L_6:
        /*0004*/ 	.word	0x00000082


	//----- nvinfo : EIATTR_KPARAM_INFO
	.align		4
.L_7:
        /*0008*/ 	.byte	0x04, 0x17
        /*000a*/ 	.short	(.L_9 - .L_8)
.L_8:
        /*000c*/ 	.word	0x00000000
        /*0010*/ 	.short	0x0001
        /*0012*/ 	.short	0x0008
        /*0014*/ 	.byte	0x00, 0xf0, 0x11, 0x00


	//----- nvinfo : EIATTR_KPARAM_INFO
	.align		4
.L_9:
        /*0018*/ 	.byte	0x04, 0x17
        /*001a*/ 	.short	(.L_11 - .L_10)
.L_10:
        /*001c*/ 	.word	0x00000000
        /*0020*/ 	.short	0x0000
        /*0022*/ 	.short	0x0000
        /*0024*/ 	.byte	0x00, 0xf5, 0x21, 0x00


	//----- nvinfo : EIATTR_SPARSE_MMA_MASK
	.align		4
.L_11:
        /*0028*/ 	.byte	0x03, 0x50
        /*002a*/ 	.short	0x0000


	//----- nvinfo : EIATTR_MAXREG_COUNT
	.align		4
        /*002c*/ 	.byte	0x03, 0x1b
        /*002e*/ 	.short	0x00ff


	//----- nvinfo : EIATTR_MERCURY_ISA_VERSION
	.align		4
        /*0030*/ 	.byte	0x03, 0x5f
        /*0032*/ 	.short	0x0101


	//----- nvinfo : EIATTR_VRC_CTA_INIT_COUNT
	.align		4
        /*0034*/ 	.byte	0x02, 0x4a
	.zero		1
	.zero		1


	//----- nvinfo : EIATTR_EXIT_INSTR_OFFSETS
	.align		4
        /*0038*/ 	.byte	0x04, 0x1c
        /*003a*/ 	.short	(.L_13 - .L_12)


	//   ....[0]....
.L_12:
        /*003c*/ 	.word	0x00000070


	//   ....[1]....
        /*0040*/ 	.word	0x000000f0


	//   ....[2]....
        /*0044*/ 	.word	0x00000140


	//   ....[3]....
        /*0048*/ 	.word	0x00000230


	//   ....[4]....
        /*004c*/ 	.word	0x00000260


	//----- nvinfo : EIATTR_CBANK_PARAM_SIZE
	.align		4
.L_13:
        /*0050*/ 	.byte	0x03, 0x19
        /*0052*/ 	.short	0x000c


	//----- nvinfo : EIATTR_PARAM_CBANK
	.align		4
        /*0054*/ 	.byte	0x04, 0x0a
        /*0056*/ 	.short	(.L_15 - .L_14)
	.align		4
.L_14:
        /*0058*/ 	.word	index@(.nv.constant0._Z10cuda_rot13Pci)
        /*005c*/ 	.short	0x0380
        /*005e*/ 	.short	0x000c


	//----- nvinfo : EIATTR_SW_WAR
	.align		4
.L_15:
        /*0060*/ 	.byte	0x04, 0x36
        /*0062*/ 	.short	(.L_17 - .L_16)
.L_16:
        /*0064*/ 	.word	0x00000008
.L_17:


//--------------------- .nv.callgraph             --------------------------
	.section	.nv.callgraph,"",@"SHT_CUDA_CALLGRAPH"
	.align	4
	.sectionentsize	8
	.align		4
        /*0000*/ 	.word	0x00000000
	.align		4
        /*0004*/ 	.word	0xffffffff
	.align		4
        /*0008*/ 	.word	0x00000000
	.align		4
        /*000c*/ 	.word	0xfffffffe
	.align		4
        /*0010*/ 	.word	0x00000000
	.align		4
        /*0014*/ 	.word	0xfffffffd
	.align		4
        /*0018*/ 	.word	0x00000000
	.align		4
        /*001c*/ 	.word	0xfffffffc


//--------------------- .text._Z10cuda_rot13Pci   --------------------------
	.section	.text._Z10cuda_rot13Pci,"ax",@progbits
	.align	128
        .global         _Z10cuda_rot13Pci
        .type           _Z10cuda_rot13Pci,@function
        .size           _Z10cuda_rot13Pci,(.L_x_1 - _Z10cuda_rot13Pci)
        .other          _Z10cuda_rot13Pci,@"STO_CUDA_ENTRY STV_DEFAULT"
_Z10cuda_rot13Pci:
.text._Z10cuda_rot13Pci:
[----:B------:R-:W-:Y:S01]  /*0000*/  LDC R1, c[0x0][0x37c] ;  /* 0x0000df00ff017b82 */ /* 0x000fe20000000800 */
[----:B------:R-:W0:Y:S01]  /*0010*/  S2R R0, SR_CTAID.X ;  /* 0x0000000000007919 */ /* 0x000e220000002500 */
[----:B------:R-:W0:Y:S01]  /*0020*/  LDCU UR4, c[0x0][0x360] ;  /* 0x00006c00ff0477ac */ /* 0x000e220008000800 */
[----:B------:R-:W0:Y:S01]  /*0030*/  S2R R3, SR_TID.X ;  /* 0x0000000000037919 */ /* 0x000e220000002100 */
[----:B------:R-:W1:Y:S01]  /*0040*/  LDCU UR5, c[0x0][0x388] ;  /* 0x00007100ff0577ac */ /* 0x000e620008000800 */
[----:B0-----:R-:W-:-:S05]  /*0050*/  IMAD R0, R0, UR4, R3 ;  /* 0x0000000400007c24 */ /* 0x001fca000f8e0203 */
[----:B-1----:R-:W-:-:S13]  /*0060*/  ISETP.GE.AND P0, PT, R0, UR5, PT ;  /* 0x0000000500007c0c */ /* 0x002fda000bf06270 */
[----:B------:R-:W-:Y:S05]  /*0070*/  @P0 EXIT ;  /* 0x000000000000094d */ /* 0x000fea0003800000 */
[----:B------:R-:W0:Y:S01]  /*0080*/  LDCU.64 UR6, c[0x0][0x380] ;  /* 0x00007000ff0677ac */ /* 0x000e220008000a00 */
[----:B------:R-:W1:Y:S01]  /*0090*/  LDCU.64 UR4, c[0x0][0x358] ;  /* 0x00006b00ff0477ac */ /* 0x000e620008000a00 */
[----:B0-----:R-:W-:-:S04]  /*00a0*/  IADD3 R2, P0, PT, R0, UR6, RZ ;  /* 0x0000000600027c10 */ /* 0x001fc8000ff1e0ff */
[----:B------:R-:W-:-:S05]  /*00b0*/  LEA.HI.X.SX32 R3, R0, UR7, 0x1, P0 ;  /* 0x0000000700037c11 */ /* 0x000fca00080f0eff */
[----:B-1----:R-:W2:Y:S02]  /*00c0*/  LDG.E.U8 R0, desc[UR4][R2.64] ;  /* 0x0000000402007981 */ /* 0x002ea4000c1e1100 */
[----:B--2---:R-:W-:-:S04]  /*00d0*/  PRMT R4, R0, 0x8880, RZ ;  /* 0x0000888000047816 */ /* 0x004fc800000000ff */
[----:B------:R-:W-:-:S13]  /*00e0*/  ISETP.GE.AND P0, PT, R4, 0x41, PT ;  /* 0x000000410400780c */ /* 0x000fda0003f06270 */
[----:B------:R-:W-:Y:S05]  /*00f0*/  @!P0 EXIT ;  /* 0x000000000000894d */ /* 0x000fea0003800000 */
[C---:B------:R-:W-:Y:S01]  /*0100*/  VIADD R4, R0.reuse, 0xffffffa5 ;  /* 0xffffffa500047836 */ /* 0x040fe20000000000 */
[----:B------:R-:W-:-:S04]  /*0110*/  ISETP.GT.U32.AND P0, PT, R0, 0x7a, PT ;  /* 0x0000007a0000780c */ /* 0x000fc80003f04070 */
[----:B------:R-:W-:-:S04]  /*0120*/  LOP3.LUT R4, R4, 0xff, RZ, 0xc0, !PT ;  /* 0x000000ff04047812 */ /* 0x000fc800078ec0ff */
[----:B------:R-:W-:-:S13]  /*0130*/  ISETP.LT.U32.OR P0, PT, R4, 0x6, P0 ;  /* 0x000000060400780c */ /* 0x000fda0000701470 */
[----:B------:R-:W-:Y:S05]  /*0140*/  @P0 EXIT ;  /* 0x000000000000094d */ /* 0x000fea0003800000 */
[----:B------:R-:W-:Y:S01]  /*0150*/  IMAD.MOV.U32 R5, RZ, RZ, 0x61 ;  /* 0x00000061ff057424 */ /* 0x000fe200078e00ff */
[C---:B------:R-:W-:Y:S01]  /*0160*/  ISETP.GT.U32.AND P0, PT, R0.reuse, 0x60, PT ;  /* 0x000000600000780c */ /* 0x040fe20003f04070 */
[----:B------:R-:W-:-:S03]  /*0170*/  VIADD R4, R0, 0xd ;  /* 0x0000000d00047836 */ /* 0x000fc60000000000 */
[----:B------:R-:W-:Y:S02]  /*0180*/  SEL R0, R5, 0x41, P0 ;  /* 0x0000004105007807 */ /* 0x000fe40000000000 */
[----:B------:R-:W-:-:S03]  /*0190*/  LOP3.LUT R4, R4, 0xff, RZ, 0xc0, !PT ;  /* 0x000000ff04047812 */ /* 0x000fc600078ec0ff */
[----:B------:R-:W-:-:S05]  /*01a0*/  VIADD R5, R0, 0x1a ;  /* 0x0000001a00057836 */ /* 0x000fca0000000000 */
[----:B------:R-:W-:-:S04]  /*01b0*/  ISETP.GT.U32.AND P0, PT, R5, R4, PT ;  /* 0x000000040500720c */ /* 0x000fc80003f04070 */
[----:B------:R-:W-:-:S05]  /*01c0*/  SEL R5, R5, RZ, !P0 ;  /* 0x000000ff05057207 */ /* 0x000fca0004000000 */
[----:B------:R-:W-:-:S05]  /*01d0*/  IMAD.MOV R5, RZ, RZ, -R5 ;  /* 0x000000ffff057224 */ /* 0x000fca00078e0a05 */
[----:B------:R-:W-:-:S05]  /*01e0*/  PRMT R5, R5, 0x7710, RZ ;  /* 0x0000771005057816 */ /* 0x000fca00000000ff */
[----:B------:R-:W-:-:S05]  /*01f0*/  IMAD.IADD R5, R4, 0x1, R5 ;  /* 0x0000000104057824 */ /* 0x000fca00078e0205 */
[----:B------:R-:W-:Y:S01]  /*0200*/  LOP3.LUT R4, R5, 0xffff, RZ, 0xc0, !PT ;  /* 0x0000ffff05047812 */ /* 0x000fe200078ec0ff */
[----:B------:R0:W-:Y:S03]  /*0210*/  STG.E.U8 desc[UR4][R2.64], R5 ;  /* 0x0000000502007986 */ /* 0x0001e6000c101104 */
[----:B------:R-:W-:-:S13]  /*0220*/  ISETP.GT.U32.AND P0, PT, R4, 0x19, PT ;  /* 0x000000190400780c */ /* 0x000fda0003f04070 */
[----:B0-----:R-:W-:Y:S05]  /*0230*/  @P0 EXIT ;  /* 0x000000000000094d */ /* 0x001fea0003800000 */
[----:B------:R-:W-:-:S05]  /*0240*/  IMAD.IADD R5, R0, 0x1, R5 ;  /* 0x0000000100057824 */ /* 0x000fca00078e0205 */
[----:B------:R-:W-:Y:S01]  /*0250*/  STG.E.U8 desc[UR4][R2.64], R5 ;  /* 0x0000000502007986 */ /* 0x000fe2000c101104 */
[----:B------:R-:W-:Y:S05]  /*0260*/  EXIT ;  /* 0x000000000000794d */ /* 0x000fea0003800000 */
.L_x_0:
[----:B------:R-:W-:-:S00]  /*0270*/  BRA `(.L_x_0) ;  /* 0xfffffffc00fc7947 */ /* 0x000fc0000383ffff */
[----:B------:R-:W-:-:S00]  /*0280*/  NOP ;  /* 0x0000000000007918 */ /* 0x000fc00000000000 */
[----:B------:R-:W-:-:S00]  /*0290*/  NOP ;  /* 0x0000000000007918 */ /* 0x000fc00000000000 */
[----:B------:R-:W-:-:S00]  /*02a0*/  NOP ;  /* 0x0000000000007918 */ /* 0x000fc00000000000 */
[----:B------:R-:W-:-:S00]  /*02b0*/  NOP ;  /* 0x0000000000007918 */ /* 0x000fc00000000000 */
[----:B------:R-:W-:-:S00]  /*02c0*/  NOP ;  /* 0x0000000000007918 */ /* 0x000fc00000000000 */
[----:B------:R-:W-:-:S00]  /*02d0*/  NOP ;  /* 0x0000000000007918 */ /* 0x000fc00000000000 */
[----:B------:R-:W-:-:S00]  /*02e0*/  NOP ;  /* 0x0000000000007918 */ /* 0x000fc00000000000 */
[----:B------:R-:W-:-:S00]  /*02f0*/  NOP ;  /* 0x0000000000007918 */ /* 0x000fc00000000000 */
.L_x_1:


//--------------------- .nv.shared.reserved.0     --------------------------
	.section	.nv.shared.reserved.0,"aw",@nobits
	.weak		__nv_reservedSMEM_offset_0_alias
	.size		__nv_reservedSMEM_offset_0_alias, 0, 64
	.other		__nv_reservedSMEM_offset_0_alias,@"STO_CUDA_RESERVED_SHARED STV_DEFAULT"
__nv_reservedSMEM_offset_0_alias:
	.zero		0
	.zero		64


//--------------------- .nv.constant0._Z10cuda_rot13Pci --------------------------
	.section	.nv.constant0._Z10cuda_rot13Pci,"a",@progbits
	.sectionflags	@""
	.align	4
.nv.constant0._Z10cuda_rot13Pci:
	.zero		908


//--------------------- SYMBOLS --------------------------

	.type		.nv.reservedSmem.offset0,@object
	.size		.nv.reservedSmem.offset0,0x4
